//
// Generated by NVIDIA NVVM Compiler
//
// Compiler Build ID: CL-36424714
// Cuda compilation tools, release 13.0, V13.0.88
// Based on NVVM 20.0.0
//

.version 9.0
.target sm_100
.address_size 64

	// .globl	_Z9normalizeP6uchar4P6float4i

.visible .entry _Z9normalizeP6uchar4P6float4i(
	.param .u64 .ptr .align 1 _Z9normalizeP6uchar4P6float4i_param_0,
	.param .u64 .ptr .align 1 _Z9normalizeP6uchar4P6float4i_param_1,
	.param .u32 _Z9normalizeP6uchar4P6float4i_param_2
)
{
	.reg .pred 	%p<2>;
	.reg .b16 	%rs<7>;
	.reg .b32 	%r<10>;
	.reg .b32 	%f<7>;
	.reg .b64 	%rd<9>;

	ld.param.u64 	%rd1, [_Z9normalizeP6uchar4P6float4i_param_0];
	ld.param.u64 	%rd2, [_Z9normalizeP6uchar4P6float4i_param_1];
	ld.param.u32 	%r2, [_Z9normalizeP6uchar4P6float4i_param_2];
	mov.u32 	%r3, %ctaid.x;
	mov.u32 	%r4, %ntid.x;
	mov.u32 	%r5, %tid.x;
	mad.lo.s32 	%r1, %r3, %r4, %r5;
	setp.ge.s32 	%p1, %r1, %r2;
	@%p1 bra 	$L__BB0_2;
	cvta.to.global.u64 	%rd3, %rd1;
	cvta.to.global.u64 	%rd4, %rd2;
	mul.wide.s32 	%rd5, %r1, 4;
	add.s64 	%rd6, %rd3, %rd5;
	.pragma "used_bytes_mask 7";
	ld.global.u32 	%r6, [%rd6];
	bfe.u32 	%r7, %r6, 0, 8;
	cvt.u16.u32 	%rs1, %r7;
	and.b16  	%rs2, %rs1, 255;
	bfe.u32 	%r8, %r6, 8, 8;
	cvt.u16.u32 	%rs3, %r8;
	and.b16  	%rs4, %rs3, 255;
	bfe.u32 	%r9, %r6, 16, 8;
	cvt.u16.u32 	%rs5, %r9;
	and.b16  	%rs6, %rs5, 255;
	cvt.rn.f32.u16 	%f1, %rs2;
	div.rn.f32 	%f2, %f1, 0f437F0000;
	mul.wide.s32 	%rd7, %r1, 16;
	add.s64 	%rd8, %rd4, %rd7;
	cvt.rn.f32.u16 	%f3, %rs4;
	div.rn.f32 	%f4, %f3, 0f437F0000;
	st.global.v2.f32 	[%rd8], {%f2, %f4};
	cvt.rn.f32.u16 	%f5, %rs6;
	div.rn.f32 	%f6, %f5, 0f437F0000;
	st.global.f32 	[%rd8+8], %f6;
$L__BB0_2:
	ret;

}


// ===== COMPILED SASS (sm_100) =====

	.target	sm_100

	.elftype	@"ET_EXEC"


//--------------------- .note.nv.tkinfo           --------------------------
	.section	.note.nv.tkinfo,"",@"SHT_NOTE"
	.sectionflags	@"SHF_NOTE_NV_TKINFO"
	.tkinfo
        /*0018*/ 	.word	0x00000002
        /*0030*/ 	.string	""
        /*0030*/ 	.string	"ptxas"
        /*0030*/ 	.string	"Cuda compilation tools, release 13.0, V13.0.88"
        /*0030*/ 	.string	"Build cuda_13.0.r13.0/compiler.36424714_0"
        /*0030*/ 	.string	"-arch sm_100 -m 64 "



//--------------------- .note.nv.cuinfo           --------------------------
	.section	.note.nv.cuinfo,"",@"SHT_NOTE"
	.sectionflags	@"SHF_NOTE_NV_CUINFO"
        /*0018*/ 	.short	0x0002
        /*001a*/ 	.short	0x0064
        /*001c*/ 	.short	0x0082
	.zero		2


//--------------------- .nv.info                  --------------------------
	.section	.nv.info,"",@"SHT_CUDA_INFO"
	.align	4


	//----- nvinfo : EIATTR_REGCOUNT
	.align		4
        /*0000*/ 	.byte	0x04, 0x2f
        /*0002*/ 	.short	(.L_1 - .L_0)
	.align		4
.L_0:
        /*0004*/ 	.word	index@(_Z9normalizeP6uchar4P6float4i)
        /*0008*/ 	.word	0x00000013


	//----- nvinfo : EIATTR_FRAME_SIZE
	.align		4
.L_1:
        /*000c*/ 	.byte	0x04, 0x11
        /*000e*/ 	.short	(.L_3 - .L_2)
	.align		4
.L_2:
        /*0010*/ 	.word	index@($__internal_0_$__cuda_sm3x_div_rn_noftz_f32_slowpath)
        /*0014*/ 	.word	0x00000000


	//----- nvinfo : EIATTR_FRAME_SIZE
	.align		4
.L_3:
        /*0018*/ 	.byte	0x04, 0x11
        /*001a*/ 	.short	(.L_5 - .L_4)
	.align		4
.L_4:
        /*001c*/ 	.word	index@(_Z9normalizeP6uchar4P6float4i)
        /*0020*/ 	.word	0x00000000


	//----- nvinfo : EIATTR_MIN_STACK_SIZE
	.align		4
.L_5:
        /*0024*/ 	.byte	0x04, 0x12
        /*0026*/ 	.short	(.L_7 - .L_6)
	.align		4
.L_6:
        /*0028*/ 	.word	index@(_Z9normalizeP6uchar4P6float4i)
        /*002c*/ 	.word	0x00000000
.L_7:


//--------------------- .nv.compat                --------------------------
	.section	.nv.compat,"",@"SHT_CUDA_COMPAT_INFO"
	.align	4
        /*0000*/ 	.byte	0x02, 0x09, 0x00, 0x00, 0x02, 0x02, 0x01, 0x00, 0x02, 0x05, 0x05, 0x00, 0x03, 0x07, 0x01, 0x01
        /*0010*/ 	.byte	0x02, 0x03, 0x00, 0x00, 0x02, 0x06, 0x01, 0x00, 0x04, 0x0b, 0x08, 0x00, 0x01, 0x00, 0x00, 0x00
        /*0020*/ 	.byte	0x00, 0x00, 0x00, 0x00


//--------------------- .nv.info._Z9normalizeP6uchar4P6float4i --------------------------
	.section	.nv.info._Z9normalizeP6uchar4P6float4i,"",@"SHT_CUDA_INFO"
	.sectionflags	@""
	.align	4


	//----- nvinfo : EIATTR_CUDA_API_VERSION
	.align		4
        /*0000*/ 	.byte	0x04, 0x37
        /*0002*/ 	.short	(.L_9 - .L_8)
.L_8:
        /*0004*/ 	.word	0x00000082


	//----- nvinfo : EIATTR_KPARAM_INFO
	.align		4
.L_9:
        /*0008*/ 	.byte	0x04, 0x17
        /*000a*/ 	.short	(.L_11 - .L_10)
.L_10:
        /*000c*/ 	.word	0x00000000
        /*0010*/ 	.short	0x0002
        /*0012*/ 	.short	0x0010
        /*0014*/ 	.byte	0x00, 0xf0, 0x11, 0x00


	//----- nvinfo : EIATTR_KPARAM_INFO
	.align		4
.L_11:
        /*0018*/ 	.byte	0x04, 0x17
        /*001a*/ 	.short	(.L_13 - .L_12)
.L_12:
        /*001c*/ 	.word	0x00000000
        /*0020*/ 	.short	0x0001
        /*0022*/ 	.short	0x0008
        /*0024*/ 	.byte	0x00, 0xf5, 0x21, 0x00


	//----- nvinfo : EIATTR_KPARAM_INFO
	.align		4
.L_13:
        /*0028*/ 	.byte	0x04, 0x17
        /*002a*/ 	.short	(.L_15 - .L_14)
.L_14:
        /*002c*/ 	.word	0x00000000
        /*0030*/ 	.short	0x0000
        /*0032*/ 	.short	0x0000
        /*0034*/ 	.byte	0x00, 0xf5, 0x21, 0x00


	//----- nvinfo : EIATTR_SPARSE_MMA_MASK
	.align		4
.L_15:
        /*0038*/ 	.byte	0x03, 0x50
        /*003a*/ 	.short	0x0000


	//----- nvinfo : EIATTR_MAXREG_COUNT
	.align		4
        /*003c*/ 	.byte	0x03, 0x1b
        /*003e*/ 	.short	0x00ff


	//----- nvinfo : EIATTR_MERCURY_ISA_VERSION
	.align		4
        /*0040*/ 	.byte	0x03, 0x5f
        /*0042*/ 	.short	0x0101


	//----- nvinfo : EIATTR_UNUSED_LOAD_BYTE_OFFSET
	.align		4
        /*0044*/ 	.byte	0x04, 0x44
        /*0046*/ 	.short	(.L_17 - .L_16)


	//   ....[0]....
.L_16:
        /*0048*/ 	.word	0x000000b0
        /*004c*/ 	.word	0x00000007


	//----- nvinfo : EIATTR_VRC_CTA_INIT_COUNT
	.align		4
.L_17:
        /*0050*/ 	.byte	0x02, 0x4a
	.zero		1
	.zero		1


	//----- nvinfo : EIATTR_EXIT_INSTR_OFFSETS
	.align		4
        /*0054*/ 	.byte	0x04, 0x1c
        /*0056*/ 	.short	(.L_19 - .L_18)


	//   ....[0]....
.L_18:
        /*0058*/ 	.word	0x00000070


	//   ....[1]....
        /*005c*/ 	.word	0x00000410


	//----- nvinfo : EIATTR_CRS_STACK_SIZE
	.align		4
.L_19:
        /*0060*/ 	.byte	0x04, 0x1e
        /*0062*/ 	.short	(.L_21 - .L_20)
.L_20:
        /*0064*/ 	.word	0x00000000


	//----- nvinfo : EIATTR_CBANK_PARAM_SIZE
	.align		4
.L_21:
        /*0068*/ 	.byte	0x03, 0x19
        /*006a*/ 	.short	0x0014


	//----- nvinfo : EIATTR_PARAM_CBANK
	.align		4
        /*006c*/ 	.byte	0x04, 0x0a
        /*006e*/ 	.short	(.L_23 - .L_22)
	.align		4
.L_22:
        /*0070*/ 	.word	index@(.nv.constant0._Z9normalizeP6uchar4P6float4i)
        /*0074*/ 	.short	0x0380
        /*0076*/ 	.short	0x0014


	//----- nvinfo : EIATTR_SW_WAR
	.align		4
.L_23:
        /*0078*/ 	.byte	0x04, 0x36
        /*007a*/ 	.short	(.L_25 - .L_24)
.L_24:
        /*007c*/ 	.word	0x00000008
.L_25:


//--------------------- .nv.callgraph             --------------------------
	.section	.nv.callgraph,"",@"SHT_CUDA_CALLGRAPH"
	.align	4
	.sectionentsize	8
	.align		4
        /*0000*/ 	.word	0x00000000
	.align		4
        /*0004*/ 	.word	0xffffffff
	.align		4
        /*0008*/ 	.word	0x00000000
	.align		4
        /*000c*/ 	.word	0xfffffffe
	.align		4
        /*0010*/ 	.word	0x00000000
	.align		4
        /*0014*/ 	.word	0xfffffffd
	.align		4
        /*0018*/ 	.word	0x00000000
	.align		4
        /*001c*/ 	.word	0xfffffffc


//--------------------- .text._Z9normalizeP6uchar4P6float4i --------------------------
	.section	.text._Z9normalizeP6uchar4P6float4i,"ax",@progbits
	.align	128
        .global         _Z9normalizeP6uchar4P6float4i
        .type           _Z9normalizeP6uchar4P6float4i,@function
        .size           _Z9normalizeP6uchar4P6float4i,(.L_x_18 - _Z9normalizeP6uchar4P6float4i)
        .other          _Z9normalizeP6uchar4P6float4i,@"STO_CUDA_ENTRY STV_DEFAULT"
_Z9normalizeP6uchar4P6float4i:
.text._Z9normalizeP6uchar4P6float4i:
[----:B------:R-:W-:Y:S01]  /*0000*/  LDC R1, c[0x0][0x37c] ;  /* 0x0000df00ff017b82 */ /* 0x000fe20000000800 */
[----:B------:R-:W0:Y:S07]  /*0010*/  S2R R3, SR_TID.X ;  /* 0x0000000000037919 */ /* 0x000e2e0000002100 */
[----:B------:R-:W0:Y:S01]  /*0020*/  S2UR UR4, SR_CTAID.X ;  /* 0x00000000000479c3 */ /* 0x000e220000002500 */
[----:B------:R-:W1:Y:S07]  /*0030*/  LDCU UR5, c[0x0][0x390] ;  /* 0x00007200ff0577ac */ /* 0x000e6e0008000800 */
[----:B------:R-:W0:Y:S02]  /*0040*/  LDC R4, c[0x0][0x360] ;  /* 0x0000d800ff047b82 */ /* 0x000e240000000800 */
[----:B0-----:R-:W-:-:S05]  /*0050*/  IMAD R4, R4, UR4, R3 ;  /* 0x0000000404047c24 */ /* 0x001fca000f8e0203 */
[----:B-1----:R-:W-:-:S13]  /*0060*/  ISETP.GE.AND P0, PT, R4, UR5, PT ;  /* 0x0000000504007c0c */ /* 0x002fda000bf06270 */
[----:B------:R-:W-:Y:S05]  /*0070*/  @P0 EXIT ;  /* 0x000000000000094d */ /* 0x000fea0003800000 */
[----:B------:R-:W0:Y:S01]  /*0080*/  LDC.64 R2, c[0x0][0x380] ;  /* 0x0000e000ff027b82 */ /* 0x000e220000000a00 */
[----:B------:R-:W1:Y:S01]  /*0090*/  LDCU.64 UR4, c[0x0][0x358] ;  /* 0x00006b00ff0477ac */ /* 0x000e620008000a00 */
[----:B0-----:R-:W-:-:S06]  /*00a0*/  IMAD.WIDE R2, R4, 0x4, R2 ;  /* 0x0000000404027825 */ /* 0x001fcc00078e0202 */
[----:B-1----:R-:W2:Y:S01]  /*00b0*/  LDG.E R3, desc[UR4][R2.64] ;  /* 0x0000000402037981 */ /* 0x002ea2000c1e1900 */
[----:B------:R-:W-:Y:S01]  /*00c0*/  IMAD.MOV.U32 R7, RZ, RZ, 0x3b808081 ;  /* 0x3b808081ff077424 */ /* 0x000fe200078e00ff */
[----:B------:R-:W-:Y:S01]  /*00d0*/  BSSY.RECONVERGENT B0, `(.L_x_0) ;  /* 0x0000011000007945 */ /* 0x000fe20003800200 */
[----:B------:R-:W-:-:S04]  /*00e0*/  IMAD.MOV.U32 R6, RZ, RZ, 0x437f0000 ;  /* 0x437f0000ff067424 */ /* 0x000fc800078e00ff */
[----:B------:R-:W-:-:S04]  /*00f0*/  FFMA R5, R7, -R6, 1 ;  /* 0x3f80000007057423 */ /* 0x000fc80000000806 */
[----:B------:R-:W-:Y:S01]  /*0100*/  FFMA R7, R5, R7, 0.0039215688593685626984 ;  /* 0x3b80808105077423 */ /* 0x000fe20000000007 */
[C---:B--2---:R-:W-:Y:S02]  /*0110*/  PRMT R0, R3.reuse, 0x7770, RZ ;  /* 0x0000777003007816 */ /* 0x044fe400000000ff */
[----:B------:R-:W-:Y:S02]  /*0120*/  PRMT R5, R3, 0x7771, RZ ;  /* 0x0000777103057816 */ /* 0x000fe400000000ff */
[----:B------:R-:W-:-:S04]  /*0130*/  I2FP.F32.U32 R0, R0 ;  /* 0x0000000000007245 */ /* 0x000fc80000201000 */
[----:B------:R-:W0:Y:S01]  /*0140*/  FCHK P0, R0, 255 ;  /* 0x437f000000007902 */ /* 0x000e220000000000 */
[----:B------:R-:W-:-:S04]  /*0150*/  FFMA R8, R0, R7, RZ ;  /* 0x0000000700087223 */ /* 0x000fc800000000ff */
[----:B------:R-:W-:-:S04]  /*0160*/  FFMA R9, R8, -255, R0 ;  /* 0xc37f000008097823 */ /* 0x000fc80000000000 */
[----:B------:R-:W-:Y:S01]  /*0170*/  FFMA R2, R7, R9, R8 ;  /* 0x0000000907027223 */ /* 0x000fe20000000008 */
[----:B------:R-:W-:Y:S01]  /*0180*/  PRMT R7, R3, 0x7772, RZ ;  /* 0x0000777203077816 */ /* 0x000fe200000000ff */
[----:B0-----:R-:W-:Y:S06]  /*0190*/  @!P0 BRA `(.L_x_1) ;  /* 0x0000000000108947 */ /* 0x001fec0003800000 */
[----:B------:R-:W-:Y:S01]  /*01a0*/  IMAD.MOV.U32 R3, RZ, RZ, R0 ;  /* 0x000000ffff037224 */ /* 0x000fe200078e0000 */
[----:B------:R-:W-:-:S07]  /*01b0*/  MOV R8, 0x1d0 ;  /* 0x000001d000087802 */ /* 0x000fce0000000f00 */
[----:B------:R-:W-:Y:S05]  /*01c0*/  CALL.REL.NOINC `($__internal_0_$__cuda_sm3x_div_rn_noftz_f32_slowpath) ;  /* 0x0000000000947944 */ /* 0x000fea0003c00000 */
[----:B------:R-:W-:-:S07]  /*01d0*/  IMAD.MOV.U32 R2, RZ, RZ, R0 ;  /* 0x000000ffff027224 */ /* 0x000fce00078e0000 */
.L_x_1:
[----:B------:R-:W-:Y:S05]  /*01e0*/  BSYNC.RECONVERGENT B0 ;  /* 0x0000000000007941 */ /* 0x000fea0003800200 */
.L_x_0:
[----:B------:R-:W0:Y:S01]  /*01f0*/  LDC.64 R8, c[0x0][0x388] ;  /* 0x0000e200ff087b82 */ /* 0x000e220000000a00 */
[----:B------:R-:W-:Y:S01]  /*0200*/  I2FP.F32.U32 R11, R5 ;  /* 0x00000005000b7245 */ /* 0x000fe20000201000 */
[----:B------:R-:W-:Y:S01]  /*0210*/  IMAD.MOV.U32 R3, RZ, RZ, 0x3b808081 ;  /* 0x3b808081ff037424 */ /* 0x000fe200078e00ff */
[----:B------:R-:W-:Y:S02]  /*0220*/  BSSY.RECONVERGENT B0, `(.L_x_2) ;  /* 0x000000d000007945 */ /* 0x000fe40003800200 */
[----:B------:R-:W1:Y:S01]  /*0230*/  FCHK P0, R11, 255 ;  /* 0x437f00000b007902 */ /* 0x000e620000000000 */
[----:B------:R-:W-:-:S04]  /*0240*/  FFMA R0, R3, -R6, 1 ;  /* 0x3f80000003007423 */ /* 0x000fc80000000806 */
[----:B------:R-:W-:-:S04]  /*0250*/  FFMA R0, R0, R3, 0.0039215688593685626984 ;  /* 0x3b80808100007423 */ /* 0x000fc80000000003 */
[----:B------:R-:W-:-:S04]  /*0260*/  FFMA R10, R0, R11, RZ ;  /* 0x0000000b000a7223 */ /* 0x000fc800000000ff */
[----:B------:R-:W-:-:S04]  /*0270*/  FFMA R3, R10, -255, R11 ;  /* 0xc37f00000a037823 */ /* 0x000fc8000000000b */
[----:B------:R-:W-:Y:S01]  /*0280*/  FFMA R3, R0, R3, R10 ;  /* 0x0000000300037223 */ /* 0x000fe2000000000a */
[----:B0-----:R-:W-:Y:S01]  /*0290*/  IMAD.WIDE R4, R4, 0x10, R8 ;  /* 0x0000001004047825 */ /* 0x001fe200078e0208 */
[----:B-1----:R-:W-:Y:S06]  /*02a0*/  @!P0 BRA `(.L_x_3) ;  /* 0x0000000000108947 */ /* 0x002fec0003800000 */
[----:B------:R-:W-:Y:S01]  /*02b0*/  IMAD.MOV.U32 R3, RZ, RZ, R11 ;  /* 0x000000ffff037224 */ /* 0x000fe200078e000b */
[----:B------:R-:W-:-:S07]  /*02c0*/  MOV R8, 0x2e0 ;  /* 0x000002e000087802 */ /* 0x000fce0000000f00 */
[----:B------:R-:W-:Y:S05]  /*02d0*/  CALL.REL.NOINC `($__internal_0_$__cuda_sm3x_div_rn_noftz_f32_slowpath) ;  /* 0x0000000000507944 */ /* 0x000fea0003c00000 */
[----:B------:R-:W-:-:S07]  /*02e0*/  IMAD.MOV.U32 R3, RZ, RZ, R0 ;  /* 0x000000ffff037224 */ /* 0x000fce00078e0000 */
.L_x_3:
[----:B------:R-:W-:Y:S05]  /*02f0*/  BSYNC.RECONVERGENT B0 ;  /* 0x0000000000007941 */ /* 0x000fea0003800200 */
.L_x_2:
[----:B------:R-:W-:Y:S01]  /*0300*/  I2FP.F32.U32 R7, R7 ;  /* 0x0000000700077245 */ /* 0x000fe20000201000 */
[----:B------:R-:W-:Y:S01]  /*0310*/  IMAD.MOV.U32 R9, RZ, RZ, 0x3b808081 ;  /* 0x3b808081ff097424 */ /* 0x000fe200078e00ff */
[----:B------:R0:W-:Y:S01]  /*0320*/  STG.E.64 desc[UR4][R4.64], R2 ;  /* 0x0000000204007986 */ /* 0x0001e2000c101b04 */
[----:B------:R-:W-:Y:S01]  /*0330*/  BSSY.RECONVERGENT B0, `(.L_x_4) ;  /* 0x000000c000007945 */ /* 0x000fe20003800200 */
[----:B------:R-:W1:Y:S01]  /*0340*/  FCHK P0, R7, 255 ;  /* 0x437f000007007902 */ /* 0x000e620000000000 */
[----:B------:R-:W-:-:S04]  /*0350*/  FFMA R0, R9, -R6, 1 ;  /* 0x3f80000009007423 */ /* 0x000fc80000000806 */
[----:B------:R-:W-:-:S04]  /*0360*/  FFMA R0, R0, R9, 0.0039215688593685626984 ;  /* 0x3b80808100007423 */ /* 0x000fc80000000009 */
[----:B------:R-:W-:-:S04]  /*0370*/  FFMA R8, R0, R7, RZ ;  /* 0x0000000700087223 */ /* 0x000fc800000000ff */
[----:B------:R-:W-:-:S04]  /*0380*/  FFMA R9, R8, -255, R7 ;  /* 0xc37f000008097823 */ /* 0x000fc80000000007 */
[----:B------:R-:W-:Y:S01]  /*0390*/  FFMA R9, R0, R9, R8 ;  /* 0x0000000900097223 */ /* 0x000fe20000000008 */
[----:B01----:R-:W-:Y:S06]  /*03a0*/  @!P0 BRA `(.L_x_5) ;  /* 0x0000000000108947 */ /* 0x003fec0003800000 */
[----:B------:R-:W-:Y:S01]  /*03b0*/  IMAD.MOV.U32 R3, RZ, RZ, R7 ;  /* 0x000000ffff037224 */ /* 0x000fe200078e0007 */
[----:B------:R-:W-:-:S07]  /*03c0*/  MOV R8, 0x3e0 ;  /* 0x000003e000087802 */ /* 0x000fce0000000f00 */
[----:B------:R-:W-:Y:S05]  /*03d0*/  CALL.REL.NOINC `($__internal_0_$__cuda_sm3x_div_rn_noftz_f32_slowpath) ;  /* 0x0000000000107944 */ /* 0x000fea0003c00000 */
[----:B------:R-:W-:-:S07]  /*03e0*/  MOV R9, R0 ;  /* 0x0000000000097202 */ /* 0x000fce0000000f00 */
.L_x_5:
[----:B------:R-:W-:Y:S05]  /*03f0*/  BSYNC.RECONVERGENT B0 ;  /* 0x0000000000007941 */ /* 0x000fea0003800200 */
.L_x_4:
[----:B------:R-:W-:Y:S01]  /*0400*/  STG.E desc[UR4][R4.64+0x8], R9 ;  /* 0x0000080904007986 */ /* 0x000fe2000c101904 */
[----:B------:R-:W-:Y:S05]  /*0410*/  EXIT ;  /* 0x000000000000794d */ /* 0x000fea0003800000 */
        .weak           $__internal_0_$__cuda_sm3x_div_rn_noftz_f32_slowpath
        .type           $__internal_0_$__cuda_sm3x_div_rn_noftz_f32_slowpath,@function
        .size           $__internal_0_$__cuda_sm3x_div_rn_noftz_f32_slowpath,(.L_x_18 - $__internal_0_$__cuda_sm3x_div_rn_noftz_f32_slowpath)
$__internal_0_$__cuda_sm3x_div_rn_noftz_f32_slowpath:
[----:B------:R-:W-:Y:S01]  /*0420*/  SHF.R.U32.HI R10, RZ, 0x17, R6 ;  /* 0x00000017ff0a7819 */ /* 0x000fe20000011606 */
[----:B------:R-:W-:Y:S01]  /*0430*/  BSSY.RECONVERGENT B1, `(.L_x_6) ;  /* 0x0000064000017945 */ /* 0x000fe20003800200 */
[----:B------:R-:W-:Y:S01]  /*0440*/  SHF.R.U32.HI R0, RZ, 0x17, R3 ;  /* 0x00000017ff007819 */ /* 0x000fe20000011603 */
[----:B------:R-:W-:Y:S01]  /*0450*/  IMAD.MOV.U32 R12, RZ, RZ, 0x437f0000 ;  /* 0x437f0000ff0c7424 */ /* 0x000fe200078e00ff */
[----:B------:R-:W-:Y:S02]  /*0460*/  LOP3.LUT R10, R10, 0xff, RZ, 0xc0, !PT ;  /* 0x000000ff0a0a7812 */ /* 0x000fe400078ec0ff */
[----:B------:R-:W-:-:S03]  /*0470*/  LOP3.LUT R14, R0, 0xff, RZ, 0xc0, !PT ;  /* 0x000000ff000e7812 */ /* 0x000fc600078ec0ff */
[----:B------:R-:W-:Y:S02]  /*0480*/  VIADD R11, R10, 0xffffffff ;  /* 0xffffffff0a0b7836 */ /* 0x000fe40000000000 */
[----:B------:R-:W-:-:S03]  /*0490*/  VIADD R13, R14, 0xffffffff ;  /* 0xffffffff0e0d7836 */ /* 0x000fc60000000000 */
[----:B------:R-:W-:-:S04]  /*04a0*/  ISETP.GT.U32.AND P0, PT, R11, 0xfd, PT ;  /* 0x000000fd0b00780c */ /* 0x000fc80003f04070 */
[----:B------:R-:W-:-:S13]  /*04b0*/  ISETP.GT.U32.OR P0, PT, R13, 0xfd, P0 ;  /* 0x000000fd0d00780c */ /* 0x000fda0000704470 */
[----:B------:R-:W-:Y:S01]  /*04c0*/  @!P0 IMAD.MOV.U32 R9, RZ, RZ, RZ ;  /* 0x000000ffff098224 */ /* 0x000fe200078e00ff */
[----:B------:R-:W-:Y:S06]  /*04d0*/  @!P0 BRA `(.L_x_7) ;  /* 0x0000000000608947 */ /* 0x000fec0003800000 */
[----:B------:R-:W-:Y:S01]  /*04e0*/  IMAD.MOV.U32 R0, RZ, RZ, 0x437f0000 ;  /* 0x437f0000ff007424 */ /* 0x000fe200078e00ff */
[----:B------:R-:W-:-:S04]  /*04f0*/  FSETP.GTU.FTZ.AND P0, PT, |R3|, +INF , PT ;  /* 0x7f8000000300780b */ /* 0x000fc80003f1c200 */
[----:B------:R-:W-:-:S04]  /*0500*/  FSETP.GTU.FTZ.AND P1, PT, |R0|, +INF , PT ;  /* 0x7f8000000000780b */ /* 0x000fc80003f3c200 */
[----:B------:R-:W-:-:S13]  /*0510*/  PLOP3.LUT P0, PT, P0, P1, PT, 0xf8, 0x8f ;  /* 0x00000000008f781c */ /* 0x000fda0000703f70 */
[----:B------:R-:W-:Y:S05]  /*0520*/  @P0 BRA `(.L_x_8) ;  /* 0x00000004004c0947 */ /* 0x000fea0003800000 */
[----:B------:R-:W-:-:S13]  /*0530*/  LOP3.LUT P0, RZ, R12, 0x7fffffff, R3, 0xc8, !PT ;  /* 0x7fffffff0cff7812 */ /* 0x000fda000780c803 */
[----:B------:R-:W-:Y:S05]  /*0540*/  @!P0 BRA `(.L_x_9) ;  /* 0x00000004003c8947 */ /* 0x000fea0003800000 */
[C---:B------:R-:W-:Y:S02]  /*0550*/  FSETP.NEU.FTZ.AND P2, PT, |R3|.reuse, +INF , PT ;  /* 0x7f8000000300780b */ /* 0x040fe40003f5d200 */
[----:B------:R-:W-:Y:S02]  /*0560*/  FSETP.NEU.FTZ.AND P1, PT, |R0|, +INF , PT ;  /* 0x7f8000000000780b */ /* 0x000fe40003f3d200 */
[----:B------:R-:W-:-:S11]  /*0570*/  FSETP.NEU.FTZ.AND P0, PT, |R3|, +INF , PT ;  /* 0x7f8000000300780b */ /* 0x000fd60003f1d200 */
[----:B------:R-:W-:Y:S05]  /*0580*/  @!P1 BRA !P2, `(.L_x_9) ;  /* 0x00000004002c9947 */ /* 0x000fea0005000000 */
[----:B------:R-:W-:-:S04]  /*0590*/  LOP3.LUT P2, RZ, R3, 0x7fffffff, RZ, 0xc0, !PT ;  /* 0x7fffffff03ff7812 */ /* 0x000fc8000784c0ff */
[----:B------:R-:W-:-:S13]  /*05a0*/  PLOP3.LUT P1, PT, P1, P2, PT, 0x2f, 0xf2 ;  /* 0x0000000000f2781c */ /* 0x000fda0000f24577 */
[----:B------:R-:W-:Y:S05]  /*05b0*/  @P1 BRA `(.L_x_10) ;  /* 0x0000000400181947 */ /* 0x000fea0003800000 */
[----:B------:R-:W-:-:S04]  /*05c0*/  LOP3.LUT P1, RZ, R12, 0x7fffffff, RZ, 0xc0, !PT ;  /* 0x7fffffff0cff7812 */ /* 0x000fc8000782c0ff */
[----:B------:R-:W-:-:S13]  /*05d0*/  PLOP3.LUT P0, PT, P0, P1, PT, 0x2f, 0xf2 ;  /* 0x0000000000f2781c */ /* 0x000fda0000702577 */
[----:B------:R-:W-:Y:S05]  /*05e0*/  @P0 BRA `(.L_x_11) ;  /* 0x0000000400000947 */ /* 0x000fea0003800000 */
[----:B------:R-:W-:Y:S02]  /*05f0*/  ISETP.GE.AND P0, PT, R13, RZ, PT ;  /* 0x000000ff0d00720c */ /* 0x000fe40003f06270 */
[----:B------:R-:W-:-:S11]  /*0600*/  ISETP.GE.AND P1, PT, R11, RZ, PT ;  /* 0x000000ff0b00720c */ /* 0x000fd60003f26270 */
[----:B------:R-:W-:Y:S01]  /*0610*/  @P0 IMAD.MOV.U32 R9, RZ, RZ, RZ ;  /* 0x000000ffff090224 */ /* 0x000fe200078e00ff */
[----:B------:R-:W-:Y:S01]  /*0620*/  @!P0 MOV R9, 0xffffffc0 ;  /* 0xffffffc000098802 */ /* 0x000fe20000000f00 */
[----:B------:R-:W-:Y:S01]  /*0630*/  @!P0 FFMA R3, R3, 1.84467440737095516160e+19, RZ ;  /* 0x5f80000003038823 */ /* 0x000fe200000000ff */
[----:B------:R-:W-:-:S03]  /*0640*/  @!P1 FFMA R12, R0, 1.84467440737095516160e+19, RZ ;  /* 0x5f800000000c9823 */ /* 0x000fc600000000ff */
[----:B------:R-:W-:-:S07]  /*0650*/  @!P1 VIADD R9, R9, 0x40 ;  /* 0x0000004009099836 */ /* 0x000fce0000000000 */
.L_x_7:
[----:B------:R-:W-:Y:S01]  /*0660*/  LEA R11, R10, 0xc0800000, 0x17 ;  /* 0xc08000000a0b7811 */ /* 0x000fe200078eb8ff */
[----:B------:R-:W-:Y:S04]  /*0670*/  BSSY.RECONVERGENT B2, `(.L_x_12) ;  /* 0x0000036000027945 */ /* 0x000fe80003800200 */
[----:B------:R-:W-:Y:S02]  /*0680*/  IMAD.IADD R12, R12, 0x1, -R11 ;  /* 0x000000010c0c7824 */ /* 0x000fe400078e0a0b */
[----:B------:R-:W-:Y:S02]  /*0690*/  VIADD R11, R14, 0xffffff81 ;  /* 0xffffff810e0b7836 */ /* 0x000fe40000000000 */
[----:B------:R-:W0:Y:S01]  /*06a0*/  MUFU.RCP R13, R12 ;  /* 0x0000000c000d7308 */ /* 0x000e220000001000 */
[----:B------:R-:W-:Y:S01]  /*06b0*/  FADD.FTZ R15, -R12, -RZ ;  /* 0x800000ff0c0f7221 */ /* 0x000fe20000010100 */
[C---:B------:R-:W-:Y:S01]  /*06c0*/  IMAD R0, R11.reuse, -0x800000, R3 ;  /* 0xff8000000b007824 */ /* 0x040fe200078e0203 */
[----:B------:R-:W-:-:S05]  /*06d0*/  IADD3 R10, PT, PT, R11, 0x7f, -R10 ;  /* 0x0000007f0b0a7810 */ /* 0x000fca0007ffe80a */
[----:B------:R-:W-:Y:S02]  /*06e0*/  IMAD.IADD R10, R10, 0x1, R9 ;  /* 0x000000010a0a7824 */ /* 0x000fe400078e0209 */
[----:B0-----:R-:W-:-:S04]  /*06f0*/  FFMA R14, R13, R15, 1 ;  /* 0x3f8000000d0e7423 */ /* 0x001fc8000000000f */
[----:B------:R-:W-:-:S04]  /*0700*/  FFMA R16, R13, R14, R13 ;  /* 0x0000000e0d107223 */ /* 0x000fc8000000000d */
[----:B------:R-:W-:-:S04]  /*0710*/  FFMA R3, R0, R16, RZ ;  /* 0x0000001000037223 */ /* 0x000fc800000000ff */
[----:B------:R-:W-:-:S04]  /*0720*/  FFMA R14, R15, R3, R0 ;  /* 0x000000030f0e7223 */ /* 0x000fc80000000000 */
[----:B------:R-:W-:-:S04]  /*0730*/  FFMA R13, R16, R14, R3 ;  /* 0x0000000e100d7223 */ /* 0x000fc80000000003 */
[----:B------:R-:W-:-:S04]  /*0740*/  FFMA R14, R15, R13, R0 ;  /* 0x0000000d0f0e7223 */ /* 0x000fc80000000000 */
[----:B------:R-:W-:-:S05]  /*0750*/  FFMA R0, R16, R14, R13 ;  /* 0x0000000e10007223 */ /* 0x000fca000000000d */
[----:B------:R-:W-:-:S04]  /*0760*/  SHF.R.U32.HI R3, RZ, 0x17, R0 ;  /* 0x00000017ff037819 */ /* 0x000fc80000011600 */
[----:B------:R-:W-:-:S05]  /*0770*/  LOP3.LUT R3, R3, 0xff, RZ, 0xc0, !PT ;  /* 0x000000ff03037812 */ /* 0x000fca00078ec0ff */
[----:B------:R-:W-:-:S04]  /*0780*/  IMAD.IADD R11, R3, 0x1, R10 ;  /* 0x00000001030b7824 */ /* 0x000fc800078e020a */
[----:B------:R-:W-:-:S05]  /*0790*/  VIADD R3, R11, 0xffffffff ;  /* 0xffffffff0b037836 */ /* 0x000fca0000000000 */
[----:B------:R-:W-:-:S13]  /*07a0*/  ISETP.GE.U32.AND P0, PT, R3, 0xfe, PT ;  /* 0x000000fe0300780c */ /* 0x000fda0003f06070 */
[----:B------:R-:W-:Y:S05]  /*07b0*/  @!P0 BRA `(.L_x_13) ;  /* 0x0000000000808947 */ /* 0x000fea0003800000 */
[----:B------:R-:W-:-:S13]  /*07c0*/  ISETP.GT.AND P0, PT, R11, 0xfe, PT ;  /* 0x000000fe0b00780c */ /* 0x000fda0003f04270 */
[----:B------:R-:W-:Y:S05]  /*07d0*/  @P0 BRA `(.L_x_14) ;  /* 0x00000000006c0947 */ /* 0x000fea0003800000 */
[----:B------:R-:W-:-:S13]  /*07e0*/  ISETP.GE.AND P0, PT, R11, 0x1, PT ;  /* 0x000000010b00780c */ /* 0x000fda0003f06270 */
[----:B------:R-:W-:Y:S05]  /*07f0*/  @P0 BRA `(.L_x_15) ;  /* 0x0000000000740947 */ /* 0x000fea0003800000 */
[----:B------:R-:W-:Y:S02]  /*0800*/  ISETP.GE.AND P0, PT, R11, -0x18, PT ;  /* 0xffffffe80b00780c */ /* 0x000fe40003f06270 */
[----:B------:R-:W-:-:S11]  /*0810*/  LOP3.LUT R0, R0, 0x80000000, RZ, 0xc0, !PT ;  /* 0x8000000000007812 */ /* 0x000fd600078ec0ff */
[----:B------:R-:W-:Y:S05]  /*0820*/  @!P0 BRA `(.L_x_15) ;  /* 0x0000000000688947 */ /* 0x000fea0003800000 */
[CCC-:B------:R-:W-:Y:S01]  /*0830*/  FFMA.RZ R3, R16.reuse, R14.reuse, R13.reuse ;  /* 0x0000000e10037223 */ /* 0x1c0fe2000000c00d */
[C---:B------:R-:W-:Y:S01]  /*0840*/  IADD3 R12, PT, PT, R11.reuse, 0x20, RZ ;  /* 0x000000200b0c7810 */ /* 0x040fe20007ffe0ff */
[CCC-:B------:R-:W-:Y:S01]  /*0850*/  FFMA.RM R10, R16.reuse, R14.reuse, R13.reuse ;  /* 0x0000000e100a7223 */ /* 0x1c0fe2000000400d */
[----:B------:R-:W-:Y:S02]  /*0860*/  ISETP.NE.AND P2, PT, R11, RZ, PT ;  /* 0x000000ff0b00720c */ /* 0x000fe40003f45270 */
[----:B------:R-:W-:Y:S01]  /*0870*/  LOP3.LUT R9, R3, 0x7fffff, RZ, 0xc0, !PT ;  /* 0x007fffff03097812 */ /* 0x000fe200078ec0ff */
[----:B------:R-:W-:Y:S01]  /*0880*/  FFMA.RP R3, R16, R14, R13 ;  /* 0x0000000e10037223 */ /* 0x000fe2000000800d */
[----:B------:R-:W-:Y:S01]  /*0890*/  ISETP.NE.AND P1, PT, R11, RZ, PT ;  /* 0x000000ff0b00720c */ /* 0x000fe20003f25270 */
[----:B------:R-:W-:Y:S01]  /*08a0*/  IMAD.MOV R11, RZ, RZ, -R11 ;  /* 0x000000ffff0b7224 */ /* 0x000fe200078e0a0b */
[----:B------:R-:W-:Y:S02]  /*08b0*/  LOP3.LUT R9, R9, 0x800000, RZ, 0xfc, !PT ;  /* 0x0080000009097812 */ /* 0x000fe400078efcff */
[----:B------:R-:W-:-:S02]  /*08c0*/  FSETP.NEU.FTZ.AND P0, PT, R3, R10, PT ;  /* 0x0000000a0300720b */ /* 0x000fc40003f1d000 */
[----:B------:R-:W-:Y:S02]  /*08d0*/  SHF.L.U32 R12, R9, R12, RZ ;  /* 0x0000000c090c7219 */ /* 0x000fe400000006ff */
[----:B------:R-:W-:Y:S02]  /*08e0*/  SEL R10, R11, RZ, P2 ;  /* 0x000000ff0b0a7207 */ /* 0x000fe40001000000 */
[----:B------:R-:W-:Y:S02]  /*08f0*/  ISETP.NE.AND P1, PT, R12, RZ, P1 ;  /* 0x000000ff0c00720c */ /* 0x000fe40000f25270 */
[----:B------:R-:W-:Y:S02]  /*0900*/  SHF.R.U32.HI R10, RZ, R10, R9 ;  /* 0x0000000aff0a7219 */ /* 0x000fe40000011609 */
[----:B------:R-:W-:Y:S02]  /*0910*/  PLOP3.LUT P0, PT, P0, P1, PT, 0xf8, 0x8f ;  /* 0x00000000008f781c */ /* 0x000fe40000703f70 */
[----:B------:R-:W-:-:S02]  /*0920*/  SHF.R.U32.HI R12, RZ, 0x1, R10 ;  /* 0x00000001ff0c7819 */ /* 0x000fc4000001160a */
[----:B------:R-:W-:-:S04]  /*0930*/  SEL R3, RZ, 0x1, !P0 ;  /* 0x00000001ff037807 */ /* 0x000fc80004000000 */
[----:B------:R-:W-:-:S04]  /*0940*/  LOP3.LUT R3, R3, 0x1, R12, 0xf8, !PT ;  /* 0x0000000103037812 */ /* 0x000fc800078ef80c */
[----:B------:R-:W-:-:S05]  /*0950*/  LOP3.LUT R3, R3, R10, RZ, 0xc0, !PT ;  /* 0x0000000a03037212 */ /* 0x000fca00078ec0ff */
[----:B------:R-:W-:-:S05]  /*0960*/  IMAD.IADD R3, R12, 0x1, R3 ;  /* 0x000000010c037824 */ /* 0x000fca00078e0203 */
[----:B------:R-:W-:Y:S01]  /*0970*/  LOP3.LUT R0, R3, R0, RZ, 0xfc, !PT ;  /* 0x0000000003007212 */ /* 0x000fe200078efcff */
[----:B------:R-:W-:Y:S06]  /*0980*/  BRA `(.L_x_15) ;  /* 0x0000000000107947 */ /* 0x000fec0003800000 */
.L_x_14:
[----:B------:R-:W-:-:S04]  /*0990*/  LOP3.LUT R0, R0, 0x80000000, RZ, 0xc0, !PT ;  /* 0x8000000000007812 */ /* 0x000fc800078ec0ff */
[----:B------:R-:W-:Y:S01]  /*09a0*/  LOP3.LUT R0, R0, 0x7f800000, RZ, 0xfc, !PT ;  /* 0x7f80000000007812 */ /* 0x000fe200078efcff */
[----:B------:R-:W-:Y:S06]  /*09b0*/  BRA `(.L_x_15) ;  /* 0x0000000000047947 */ /* 0x000fec0003800000 */
.L_x_13:
[----:B------:R-:W-:-:S07]  /*09c0*/  IMAD R0, R10, 0x800000, R0 ;  /* 0x008000000a007824 */ /* 0x000fce00078e0200 */
.L_x_15:
[----:B------:R-:W-:Y:S05]  /*09d0*/  BSYNC.RECONVERGENT B2 ;  /* 0x0000000000027941 */ /* 0x000fea0003800200 */
.L_x_12:
[----:B------:R-:W-:Y:S05]  /*09e0*/  BRA `(.L_x_16) ;  /* 0x0000000000207947 */ /* 0x000fea0003800000 */
.L_x_11:
[----:B------:R-:W-:-:S04]  /*09f0*/  LOP3.LUT R0, R12, 0x80000000, R3, 0x48, !PT ;  /* 0x800000000c007812 */ /* 0x000fc800078e4803 */
[----:B------:R-:W-:Y:S01]  /*0a00*/  LOP3.LUT R0, R0, 0x7f800000, RZ, 0xfc, !PT ;  /* 0x7f80000000007812 */ /* 0x000fe200078efcff */
[----:B------:R-:W-:Y:S06]  /*0a10*/  BRA `(.L_x_16) ;  /* 0x0000000000147947 */ /* 0x000fec0003800000 */
.L_x_10:
[----:B------:R-:W-:Y:S01]  /*0a20*/  LOP3.LUT R0, R12, 0x80000000, R3, 0x48, !PT ;  /* 0x800000000c007812 */ /* 0x000fe200078e4803 */
[----:B------:R-:W-:Y:S06]  /*0a30*/  BRA `(.L_x_16) ;  /* 0x00000000000c7947 */ /* 0x000fec0003800000 */
.L_x_9:
[----:B------:R-:W0:Y:S01]  /*0a40*/  MUFU.RSQ R0, -QNAN ;  /* 0xffc0000000007908 */ /* 0x000e220000001400 */
[----:B------:R-:W-:Y:S05]  /*0a50*/  BRA `(.L_x_16) ;  /* 0x0000000000047947 */ /* 0x000fea0003800000 */
.L_x_8:
[----:B------:R-:W-:-:S07]  /*0a60*/  FADD.FTZ R0, R3, R0 ;  /* 0x0000000003007221 */ /* 0x000fce0000010000 */
.L_x_16:
[----:B------:R-:W-:Y:S05]  /*0a70*/  BSYNC.RECONVERGENT B1 ;  /* 0x0000000000017941 */ /* 0x000fea0003800200 */
.L_x_6:
[----:B------:R-:W-:-:S04]  /*0a80*/  IMAD.MOV.U32 R9, RZ, RZ, 0x0 ;  /* 0x00000000ff097424 */ /* 0x000fc800078e00ff */
[----:B0-----:R-:W-:Y:S05]  /*0a90*/  RET.REL.NODEC R8 `(_Z9normalizeP6uchar4P6float4i) ;  /* 0xfffffff408587950 */ /* 0x001fea0003c3ffff */
.L_x_17:
[----:B------:R-:W-:-:S00]  /*0aa0*/  BRA `(.L_x_17) ;  /* 0xfffffffc00fc7947 */ /* 0x000fc0000383ffff */
[----:B------:R-:W-:-:S00]  /*0ab0*/  NOP ;  /* 0x0000000000007918 */ /* 0x000fc00000000000 */
        /* <DEDUP_REMOVED lines=12> */
.L_x_18:


//--------------------- .nv.shared.reserved.0     --------------------------
	.section	.nv.shared.reserved.0,"aw",@nobits
	.weak		__nv_reservedSMEM_offset_0_alias
	.size		__nv_reservedSMEM_offset_0_alias, 0, 64
	.other		__nv_reservedSMEM_offset_0_alias,@"STO_CUDA_RESERVED_SHARED STV_DEFAULT"
__nv_reservedSMEM_offset_0_alias:
	.zero		0
	.zero		64


//--------------------- .nv.constant0._Z9normalizeP6uchar4P6float4i --------------------------
	.section	.nv.constant0._Z9normalizeP6uchar4P6float4i,"a",@progbits
	.sectionflags	@""
	.align	4
.nv.constant0._Z9normalizeP6uchar4P6float4i:
	.zero		916


//--------------------- SYMBOLS --------------------------

	.type		.nv.reservedSmem.offset0,@object
	.size		.nv.reservedSmem.offset0,0x4
